//
// Generated by NVIDIA NVVM Compiler
//
// Compiler Build ID: CL-36424714
// Cuda compilation tools, release 13.0, V13.0.88
// Based on NVVM 20.0.0
//

.version 9.0
.target sm_100
.address_size 64

	// .globl	_Z15initialize_listP4Nodei
.extern .func  (.param .b32 func_retval0) vprintf
(
	.param .b64 vprintf_param_0,
	.param .b64 vprintf_param_1
)
;
.global .align 1 .b8 $str[56] = {67, 104, 97, 115, 101, 32, 116, 111, 111, 107, 32, 111, 110, 32, 97, 118, 101, 114, 97, 103, 101, 32, 37, 100, 32, 99, 121, 99, 108, 101, 115, 32, 112, 101, 114, 32, 110, 111, 100, 101, 32, 106, 117, 109, 112, 32, 40, 83, 77, 32, 37, 100, 41, 46, 10};

.visible .entry _Z15initialize_listP4Nodei(
	.param .u64 .ptr .align 1 _Z15initialize_listP4Nodei_param_0,
	.param .u32 _Z15initialize_listP4Nodei_param_1
)
{
	.reg .pred 	%p<2>;
	.reg .b32 	%r<10>;
	.reg .b64 	%rd<18>;

	ld.param.u64 	%rd7, [_Z15initialize_listP4Nodei_param_0];
	ld.param.u32 	%r8, [_Z15initialize_listP4Nodei_param_1];
	cvta.to.global.u64 	%rd1, %rd7;
	mov.b64 	%rd8, 0;
	st.global.u64 	[%rd1], %rd8;
	shl.b32 	%r1, %r8, 2;
	mov.b32 	%r9, 0;
	mul.wide.s32 	%rd3, %r8, 8;
	mov.u64 	%rd17, %rd1;
$L__BB0_1:
	mul.wide.s32 	%rd9, %r8, 8;
	add.s64 	%rd10, %rd1, %rd9;
	add.s64 	%rd11, %rd7, %rd9;
	st.global.u64 	[%rd17], %rd11;
	add.s64 	%rd12, %rd10, %rd3;
	add.s64 	%rd13, %rd11, %rd3;
	st.global.u64 	[%rd10], %rd13;
	add.s64 	%rd4, %rd12, %rd3;
	add.s64 	%rd5, %rd13, %rd3;
	mov.b64 	%rd14, 0;
	st.global.u64 	[%rd4], %rd14;
	st.global.u64 	[%rd12], %rd5;
	setp.eq.s32 	%p1, %r9, 124;
	@%p1 bra 	$L__BB0_3;
	add.s64 	%rd17, %rd4, %rd3;
	add.s64 	%rd15, %rd5, %rd3;
	mov.b64 	%rd16, 0;
	st.global.u64 	[%rd17], %rd16;
	st.global.u64 	[%rd4], %rd15;
	add.s32 	%r9, %r9, 4;
	add.s32 	%r8, %r8, %r1;
	bra.uni 	$L__BB0_1;
$L__BB0_3:
	ret;

}
	// .globl	_Z22initialize_random_listP4NodePj
.visible .entry _Z22initialize_random_listP4NodePj(
	.param .u64 .ptr .align 1 _Z22initialize_random_listP4NodePj_param_0,
	.param .u64 .ptr .align 1 _Z22initialize_random_listP4NodePj_param_1
)
{
	.reg .pred 	%p<2>;
	.reg .b32 	%r<10>;
	.reg .b64 	%rd<28>;

	ld.param.u64 	%rd9, [_Z22initialize_random_listP4NodePj_param_0];
	ld.param.u64 	%rd10, [_Z22initialize_random_listP4NodePj_param_1];
	cvta.to.global.u64 	%rd1, %rd9;
	cvta.to.global.u64 	%rd11, %rd10;
	ld.global.u32 	%r4, [%rd11];
	mul.wide.u32 	%rd12, %r4, 8;
	add.s64 	%rd27, %rd1, %rd12;
	mov.b64 	%rd13, 0;
	st.global.u64 	[%rd27], %rd13;
	add.s64 	%rd26, %rd11, 8;
	mov.b32 	%r9, 0;
$L__BB1_1:
	ld.global.u32 	%r5, [%rd26+-4];
	mul.wide.u32 	%rd14, %r5, 8;
	add.s64 	%rd15, %rd1, %rd14;
	add.s64 	%rd16, %rd9, %rd14;
	mov.b64 	%rd17, 0;
	st.global.u64 	[%rd15], %rd17;
	st.global.u64 	[%rd27], %rd16;
	ld.global.u32 	%r6, [%rd26];
	mul.wide.u32 	%rd18, %r6, 8;
	add.s64 	%rd19, %rd1, %rd18;
	add.s64 	%rd20, %rd9, %rd18;
	st.global.u64 	[%rd19], %rd17;
	st.global.u64 	[%rd15], %rd20;
	ld.global.u32 	%r7, [%rd26+4];
	mul.wide.u32 	%rd21, %r7, 8;
	add.s64 	%rd6, %rd1, %rd21;
	add.s64 	%rd22, %rd9, %rd21;
	st.global.u64 	[%rd6], %rd17;
	st.global.u64 	[%rd19], %rd22;
	setp.eq.s32 	%p1, %r9, 124;
	@%p1 bra 	$L__BB1_3;
	ld.global.u32 	%r8, [%rd26+8];
	mul.wide.u32 	%rd23, %r8, 8;
	add.s64 	%rd27, %rd1, %rd23;
	add.s64 	%rd24, %rd9, %rd23;
	mov.b64 	%rd25, 0;
	st.global.u64 	[%rd27], %rd25;
	st.global.u64 	[%rd6], %rd24;
	add.s32 	%r9, %r9, 4;
	add.s64 	%rd26, %rd26, 16;
	bra.uni 	$L__BB1_1;
$L__BB1_3:
	ret;

}
	// .globl	_Z13make_circularP4Nodej
.visible .entry _Z13make_circularP4Nodej(
	.param .u64 .ptr .align 1 _Z13make_circularP4Nodej_param_0,
	.param .u32 _Z13make_circularP4Nodej_param_1
)
{
	.local .align 8 .b8 	__local_depot2[8];
	.reg .b64 	%SP;
	.reg .b64 	%SPL;
	.reg .pred 	%p<2>;
	.reg .b32 	%r<13>;
	.reg .b64 	%rd<139>;

	mov.u64 	%SPL, __local_depot2;
	cvta.local.u64 	%SP, %SPL;
	ld.param.u64 	%rd2, [_Z13make_circularP4Nodej_param_0];
	ld.param.u32 	%r1, [_Z13make_circularP4Nodej_param_1];
	cvta.to.global.u64 	%rd3, %rd2;
	add.u64 	%rd4, %SP, 0;
	add.u64 	%rd5, %SPL, 0;
	mul.wide.u32 	%rd6, %r1, 8;
	add.s64 	%rd7, %rd3, %rd6;
	// begin inline asm
	mov.u32 %r2, %clock;
	// end inline asm
	ld.global.u64 	%rd8, [%rd7];
	ld.u64 	%rd9, [%rd8];
	ld.u64 	%rd10, [%rd9];
	ld.u64 	%rd11, [%rd10];
	ld.u64 	%rd12, [%rd11];
	ld.u64 	%rd13, [%rd12];
	ld.u64 	%rd14, [%rd13];
	ld.u64 	%rd15, [%rd14];
	ld.u64 	%rd16, [%rd15];
	ld.u64 	%rd17, [%rd16];
	ld.u64 	%rd18, [%rd17];
	ld.u64 	%rd19, [%rd18];
	ld.u64 	%rd20, [%rd19];
	ld.u64 	%rd21, [%rd20];
	ld.u64 	%rd22, [%rd21];
	ld.u64 	%rd23, [%rd22];
	ld.u64 	%rd24, [%rd23];
	ld.u64 	%rd25, [%rd24];
	ld.u64 	%rd26, [%rd25];
	ld.u64 	%rd27, [%rd26];
	ld.u64 	%rd28, [%rd27];
	ld.u64 	%rd29, [%rd28];
	ld.u64 	%rd30, [%rd29];
	ld.u64 	%rd31, [%rd30];
	ld.u64 	%rd32, [%rd31];
	ld.u64 	%rd33, [%rd32];
	ld.u64 	%rd34, [%rd33];
	ld.u64 	%rd35, [%rd34];
	ld.u64 	%rd36, [%rd35];
	ld.u64 	%rd37, [%rd36];
	ld.u64 	%rd38, [%rd37];
	ld.u64 	%rd39, [%rd38];
	ld.u64 	%rd40, [%rd39];
	ld.u64 	%rd41, [%rd40];
	ld.u64 	%rd42, [%rd41];
	ld.u64 	%rd43, [%rd42];
	ld.u64 	%rd44, [%rd43];
	ld.u64 	%rd45, [%rd44];
	ld.u64 	%rd46, [%rd45];
	ld.u64 	%rd47, [%rd46];
	ld.u64 	%rd48, [%rd47];
	ld.u64 	%rd49, [%rd48];
	ld.u64 	%rd50, [%rd49];
	ld.u64 	%rd51, [%rd50];
	ld.u64 	%rd52, [%rd51];
	ld.u64 	%rd53, [%rd52];
	ld.u64 	%rd54, [%rd53];
	ld.u64 	%rd55, [%rd54];
	ld.u64 	%rd56, [%rd55];
	ld.u64 	%rd57, [%rd56];
	ld.u64 	%rd58, [%rd57];
	ld.u64 	%rd59, [%rd58];
	ld.u64 	%rd60, [%rd59];
	ld.u64 	%rd61, [%rd60];
	ld.u64 	%rd62, [%rd61];
	ld.u64 	%rd63, [%rd62];
	ld.u64 	%rd64, [%rd63];
	ld.u64 	%rd65, [%rd64];
	ld.u64 	%rd66, [%rd65];
	ld.u64 	%rd67, [%rd66];
	ld.u64 	%rd68, [%rd67];
	ld.u64 	%rd69, [%rd68];
	ld.u64 	%rd70, [%rd69];
	ld.u64 	%rd71, [%rd70];
	ld.u64 	%rd72, [%rd71];
	ld.u64 	%rd73, [%rd72];
	ld.u64 	%rd74, [%rd73];
	ld.u64 	%rd75, [%rd74];
	ld.u64 	%rd76, [%rd75];
	ld.u64 	%rd77, [%rd76];
	ld.u64 	%rd78, [%rd77];
	ld.u64 	%rd79, [%rd78];
	ld.u64 	%rd80, [%rd79];
	ld.u64 	%rd81, [%rd80];
	ld.u64 	%rd82, [%rd81];
	ld.u64 	%rd83, [%rd82];
	ld.u64 	%rd84, [%rd83];
	ld.u64 	%rd85, [%rd84];
	ld.u64 	%rd86, [%rd85];
	ld.u64 	%rd87, [%rd86];
	ld.u64 	%rd88, [%rd87];
	ld.u64 	%rd89, [%rd88];
	ld.u64 	%rd90, [%rd89];
	ld.u64 	%rd91, [%rd90];
	ld.u64 	%rd92, [%rd91];
	ld.u64 	%rd93, [%rd92];
	ld.u64 	%rd94, [%rd93];
	ld.u64 	%rd95, [%rd94];
	ld.u64 	%rd96, [%rd95];
	ld.u64 	%rd97, [%rd96];
	ld.u64 	%rd98, [%rd97];
	ld.u64 	%rd99, [%rd98];
	ld.u64 	%rd100, [%rd99];
	ld.u64 	%rd101, [%rd100];
	ld.u64 	%rd102, [%rd101];
	ld.u64 	%rd103, [%rd102];
	ld.u64 	%rd104, [%rd103];
	ld.u64 	%rd105, [%rd104];
	ld.u64 	%rd106, [%rd105];
	ld.u64 	%rd107, [%rd106];
	ld.u64 	%rd108, [%rd107];
	ld.u64 	%rd109, [%rd108];
	ld.u64 	%rd110, [%rd109];
	ld.u64 	%rd111, [%rd110];
	ld.u64 	%rd112, [%rd111];
	ld.u64 	%rd113, [%rd112];
	ld.u64 	%rd114, [%rd113];
	ld.u64 	%rd115, [%rd114];
	ld.u64 	%rd116, [%rd115];
	ld.u64 	%rd117, [%rd116];
	ld.u64 	%rd118, [%rd117];
	ld.u64 	%rd119, [%rd118];
	ld.u64 	%rd120, [%rd119];
	ld.u64 	%rd121, [%rd120];
	ld.u64 	%rd122, [%rd121];
	ld.u64 	%rd123, [%rd122];
	ld.u64 	%rd124, [%rd123];
	ld.u64 	%rd125, [%rd124];
	ld.u64 	%rd126, [%rd125];
	ld.u64 	%rd127, [%rd126];
	ld.u64 	%rd128, [%rd127];
	ld.u64 	%rd129, [%rd128];
	ld.u64 	%rd130, [%rd129];
	ld.u64 	%rd131, [%rd130];
	ld.u64 	%rd132, [%rd131];
	ld.u64 	%rd133, [%rd132];
	ld.u64 	%rd1, [%rd133];
	// begin inline asm
	mov.u32 %r3, %clock;
	// end inline asm
	// begin inline asm
	mov.u32 %r4, %smid;
	// end inline asm
	sub.s32 	%r5, %r3, %r2;
	mul.hi.u32 	%r6, %r5, 33818641;
	sub.s32 	%r7, %r5, %r6;
	shr.u32 	%r8, %r7, 1;
	add.s32 	%r9, %r8, %r6;
	shr.u32 	%r10, %r9, 6;
	st.local.v2.u32 	[%rd5], {%r10, %r4};
	mov.u64 	%rd134, $str;
	cvta.global.u64 	%rd135, %rd134;
	{ // callseq 0, 0
	.param .b64 param0;
	st.param.b64 	[param0], %rd135;
	.param .b64 param1;
	st.param.b64 	[param1], %rd4;
	.param .b32 retval0;
	call.uni (retval0), 
	vprintf, 
	(
	param0, 
	param1
	);
	ld.param.b32 	%r11, [retval0];
	} // callseq 0
	ld.u64 	%rd136, [%rd1];
	setp.ne.s64 	%p1, %rd136, 0;
	@%p1 bra 	$L__BB2_2;
	add.s64 	%rd138, %rd2, %rd6;
	st.u64 	[%rd1], %rd138;
$L__BB2_2:
	ret;

}


// ===== COMPILED SASS (sm_100) =====

	.target	sm_100

	.elftype	@"ET_EXEC"


//--------------------- .note.nv.tkinfo           --------------------------
	.section	.note.nv.tkinfo,"",@"SHT_NOTE"
	.sectionflags	@"SHF_NOTE_NV_TKINFO"
	.tkinfo
        /*0018*/ 	.word	0x00000002
        /*0030*/ 	.string	""
        /*0030*/ 	.string	"ptxas"
        /*0030*/ 	.string	"Cuda compilation tools, release 13.0, V13.0.88"
        /*0030*/ 	.string	"Build cuda_13.0.r13.0/compiler.36424714_0"
        /*0030*/ 	.string	"-arch sm_100 -m 64 "



//--------------------- .note.nv.cuinfo           --------------------------
	.section	.note.nv.cuinfo,"",@"SHT_NOTE"
	.sectionflags	@"SHF_NOTE_NV_CUINFO"
        /*0018*/ 	.short	0x0002
        /*001a*/ 	.short	0x0064
        /*001c*/ 	.short	0x0082
	.zero		2


//--------------------- .nv.info                  --------------------------
	.section	.nv.info,"",@"SHT_CUDA_INFO"
	.align	4


	//----- nvinfo : EIATTR_REGCOUNT
	.align		4
        /*0000*/ 	.byte	0x04, 0x2f
        /*0002*/ 	.short	(.L_2 - .L_1)
	.align		4
.L_1:
        /*0004*/ 	.word	index@(_Z15initialize_listP4Nodei)
        /*0008*/ 	.word	0x00000020


	//----- nvinfo : EIATTR_FRAME_SIZE
	.align		4
.L_2:
        /*000c*/ 	.byte	0x04, 0x11
        /*000e*/ 	.short	(.L_4 - .L_3)
	.align		4
.L_3:
        /*0010*/ 	.word	index@(_Z15initialize_listP4Nodei)
        /*0014*/ 	.word	0x00000000


	//----- nvinfo : EIATTR_REGCOUNT
	.align		4
.L_4:
        /*0018*/ 	.byte	0x04, 0x2f
        /*001a*/ 	.short	(.L_6 - .L_5)
	.align		4
.L_5:
        /*001c*/ 	.word	index@(_Z22initialize_random_listP4NodePj)
        /*0020*/ 	.word	0x00000014


	//----- nvinfo : EIATTR_FRAME_SIZE
	.align		4
.L_6:
        /*0024*/ 	.byte	0x04, 0x11
        /*0026*/ 	.short	(.L_8 - .L_7)
	.align		4
.L_7:
        /*0028*/ 	.word	index@(_Z22initialize_random_listP4NodePj)
        /*002c*/ 	.word	0x00000000


	//----- nvinfo : EIATTR_REGCOUNT
	.align		4
.L_8:
        /*0030*/ 	.byte	0x04, 0x2f
        /*0032*/ 	.short	(.L_10 - .L_9)
	.align		4
.L_9:
        /*0034*/ 	.word	index@(_Z13make_circularP4Nodej)
        /*0038*/ 	.word	0x00000018


	//----- nvinfo : EIATTR_FRAME_SIZE
	.align		4
.L_10:
        /*003c*/ 	.byte	0x04, 0x11
        /*003e*/ 	.short	(.L_12 - .L_11)
	.align		4
.L_11:
        /*0040*/ 	.word	index@(_Z13make_circularP4Nodej)
        /*0044*/ 	.word	0x00000008


	//----- nvinfo : EIATTR_MIN_STACK_SIZE
	.align		4
.L_12:
        /*0048*/ 	.byte	0x04, 0x12
        /*004a*/ 	.short	(.L_14 - .L_13)
	.align		4
.L_13:
        /*004c*/ 	.word	index@(_Z13make_circularP4Nodej)
        /*0050*/ 	.word	0x00000008


	//----- nvinfo : EIATTR_MIN_STACK_SIZE
	.align		4
.L_14:
        /*0054*/ 	.byte	0x04, 0x12
        /*0056*/ 	.short	(.L_16 - .L_15)
	.align		4
.L_15:
        /*0058*/ 	.word	index@(_Z22initialize_random_listP4NodePj)
        /*005c*/ 	.word	0x00000000


	//----- nvinfo : EIATTR_MIN_STACK_SIZE
	.align		4
.L_16:
        /*0060*/ 	.byte	0x04, 0x12
        /*0062*/ 	.short	(.L_18 - .L_17)
	.align		4
.L_17:
        /*0064*/ 	.word	index@(_Z15initialize_listP4Nodei)
        /*0068*/ 	.word	0x00000000
.L_18:


//--------------------- .nv.compat                --------------------------
	.section	.nv.compat,"",@"SHT_CUDA_COMPAT_INFO"
	.align	4
        /*0000*/ 	.byte	0x02, 0x09, 0x00, 0x00, 0x02, 0x02, 0x01, 0x00, 0x02, 0x05, 0x05, 0x00, 0x03, 0x07, 0x01, 0x01
        /*0010*/ 	.byte	0x02, 0x03, 0x00, 0x00, 0x02, 0x06, 0x01, 0x00, 0x04, 0x0b, 0x08, 0x00, 0x09, 0x00, 0x00, 0x00
        /*0020*/ 	.byte	0x00, 0x00, 0x00, 0x00


//--------------------- .nv.info._Z13make_circularP4Nodej --------------------------
	.section	.nv.info._Z13make_circularP4Nodej,"",@"SHT_CUDA_INFO"
	.sectionflags	@""
	.align	4


	//----- nvinfo : EIATTR_CUDA_API_VERSION
	.align		4
        /*0000*/ 	.byte	0x04, 0x37
        /*0002*/ 	.short	(.L_20 - .L_19)
.L_19:
        /*0004*/ 	.word	0x00000082


	//----- nvinfo : EIATTR_KPARAM_INFO
	.align		4
.L_20:
        /*0008*/ 	.byte	0x04, 0x17
        /*000a*/ 	.short	(.L_22 - .L_21)
.L_21:
        /*000c*/ 	.word	0x00000000
        /*0010*/ 	.short	0x0001
        /*0012*/ 	.short	0x0008
        /*0014*/ 	.byte	0x00, 0xf0, 0x11, 0x00


	//----- nvinfo : EIATTR_KPARAM_INFO
	.align		4
.L_22:
        /*0018*/ 	.byte	0x04, 0x17
        /*001a*/ 	.short	(.L_24 - .L_23)
.L_23:
        /*001c*/ 	.word	0x00000000
        /*0020*/ 	.short	0x0000
        /*0022*/ 	.short	0x0000
        /*0024*/ 	.byte	0x00, 0xf5, 0x21, 0x00


	//----- nvinfo : EIATTR_SPARSE_MMA_MASK
	.align		4
.L_24:
        /*0028*/ 	.byte	0x03, 0x50
        /*002a*/ 	.short	0x0000


	//----- nvinfo : EIATTR_MAXREG_COUNT
	.align		4
        /*002c*/ 	.byte	0x03, 0x1b
        /*002e*/ 	.short	0x00ff


	//----- nvinfo : EIATTR_EXTERNS
	.align		4
        /*0030*/ 	.byte	0x04, 0x0f
        /*0032*/ 	.short	(.L_26 - .L_25)


	//   ....[0]....
	.align		4
.L_25:
        /*0034*/ 	.word	index@(vprintf)


	//----- nvinfo : EIATTR_MERCURY_ISA_VERSION
	.align		4
.L_26:
        /*0038*/ 	.byte	0x03, 0x5f
        /*003a*/ 	.short	0x0101


	//----- nvinfo : EIATTR_VRC_CTA_INIT_COUNT
	.align		4
        /*003c*/ 	.byte	0x02, 0x4a
	.zero		1
	.zero		1


	//----- nvinfo : EIATTR_SYSCALL_OFFSETS
	.align		4
        /*0040*/ 	.byte	0x04, 0x46
        /*0042*/ 	.short	(.L_28 - .L_27)


	//   ....[0]....
.L_27:
        /*0044*/ 	.word	0x00000990


	//----- nvinfo : EIATTR_EXIT_INSTR_OFFSETS
	.align		4
.L_28:
        /*0048*/ 	.byte	0x04, 0x1c
        /*004a*/ 	.short	(.L_30 - .L_29)


	//   ....[0]....
.L_29:
        /*004c*/ 	.word	0x000009d0


	//   ....[1]....
        /*0050*/ 	.word	0x00000a20


	//----- nvinfo : EIATTR_CRS_STACK_SIZE
	.align		4
.L_30:
        /*0054*/ 	.byte	0x04, 0x1e
        /*0056*/ 	.short	(.L_32 - .L_31)
.L_31:
        /*0058*/ 	.word	0x00000000


	//----- nvinfo : EIATTR_CBANK_PARAM_SIZE
	.align		4
.L_32:
        /*005c*/ 	.byte	0x03, 0x19
        /*005e*/ 	.short	0x000c


	//----- nvinfo : EIATTR_PARAM_CBANK
	.align		4
        /*0060*/ 	.byte	0x04, 0x0a
        /*0062*/ 	.short	(.L_34 - .L_33)
	.align		4
.L_33:
        /*0064*/ 	.word	index@(.nv.constant0._Z13make_circularP4Nodej)
        /*0068*/ 	.short	0x0380
        /*006a*/ 	.short	0x000c


	//----- nvinfo : EIATTR_SW_WAR
	.align		4
.L_34:
        /*006c*/ 	.byte	0x04, 0x36
        /*006e*/ 	.short	(.L_36 - .L_35)
.L_35:
        /*0070*/ 	.word	0x00000008
.L_36:


//--------------------- .nv.info._Z22initialize_random_listP4NodePj --------------------------
	.section	.nv.info._Z22initialize_random_listP4NodePj,"",@"SHT_CUDA_INFO"
	.sectionflags	@""
	.align	4


	//----- nvinfo : EIATTR_CUDA_API_VERSION
	.align		4
        /*0000*/ 	.byte	0x04, 0x37
        /*0002*/ 	.short	(.L_38 - .L_37)
.L_37:
        /*0004*/ 	.word	0x00000082


	//----- nvinfo : EIATTR_KPARAM_INFO
	.align		4
.L_38:
        /*0008*/ 	.byte	0x04, 0x17
        /*000a*/ 	.short	(.L_40 - .L_39)
.L_39:
        /*000c*/ 	.word	0x00000000
        /*0010*/ 	.short	0x0001
        /*0012*/ 	.short	0x0008
        /*0014*/ 	.byte	0x00, 0xf5, 0x21, 0x00


	//----- nvinfo : EIATTR_KPARAM_INFO
	.align		4
.L_40:
        /*0018*/ 	.byte	0x04, 0x17
        /*001a*/ 	.short	(.L_42 - .L_41)
.L_41:
        /*001c*/ 	.word	0x00000000
        /*0020*/ 	.short	0x0000
        /*0022*/ 	.short	0x0000
        /*0024*/ 	.byte	0x00, 0xf5, 0x21, 0x00


	//----- nvinfo : EIATTR_SPARSE_MMA_MASK
	.align		4
.L_42:
        /*0028*/ 	.byte	0x03, 0x50
        /*002a*/ 	.short	0x0000


	//----- nvinfo : EIATTR_MAXREG_COUNT
	.align		4
        /*002c*/ 	.byte	0x03, 0x1b
        /*002e*/ 	.short	0x00ff


	//----- nvinfo : EIATTR_MERCURY_ISA_VERSION
	.align		4
        /*0030*/ 	.byte	0x03, 0x5f
        /*0032*/ 	.short	0x0101


	//----- nvinfo : EIATTR_VRC_CTA_INIT_COUNT
	.align		4
        /*0034*/ 	.byte	0x02, 0x4a
	.zero		1
	.zero		1


	//----- nvinfo : EIATTR_EXIT_INSTR_OFFSETS
	.align		4
        /*0038*/ 	.byte	0x04, 0x1c
        /*003a*/ 	.short	(.L_44 - .L_43)


	//   ....[0]....
.L_43:
        /*003c*/ 	.word	0x00000d20


	//----- nvinfo : EIATTR_CBANK_PARAM_SIZE
	.align		4
.L_44:
        /*0040*/ 	.byte	0x03, 0x19
        /*0042*/ 	.short	0x0010


	//----- nvinfo : EIATTR_PARAM_CBANK
	.align		4
        /*0044*/ 	.byte	0x04, 0x0a
        /*0046*/ 	.short	(.L_46 - .L_45)
	.align		4
.L_45:
        /*0048*/ 	.word	index@(.nv.constant0._Z22initialize_random_listP4NodePj)
        /*004c*/ 	.short	0x0380
        /*004e*/ 	.short	0x0010


	//----- nvinfo : EIATTR_SW_WAR
	.align		4
.L_46:
        /*0050*/ 	.byte	0x04, 0x36
        /*0052*/ 	.short	(.L_48 - .L_47)
.L_47:
        /*0054*/ 	.word	0x00000008
.L_48:


//--------------------- .nv.info._Z15initialize_listP4Nodei --------------------------
	.section	.nv.info._Z15initialize_listP4Nodei,"",@"SHT_CUDA_INFO"
	.sectionflags	@""
	.align	4


	//----- nvinfo : EIATTR_CUDA_API_VERSION
	.align		4
        /*0000*/ 	.byte	0x04, 0x37
        /*0002*/ 	.short	(.L_50 - .L_49)
.L_49:
        /*0004*/ 	.word	0x00000082


	//----- nvinfo : EIATTR_KPARAM_INFO
	.align		4
.L_50:
        /*0008*/ 	.byte	0x04, 0x17
        /*000a*/ 	.short	(.L_52 - .L_51)
.L_51:
        /*000c*/ 	.word	0x00000000
        /*0010*/ 	.short	0x0001
        /*0012*/ 	.short	0x0008
        /*0014*/ 	.byte	0x00, 0xf0, 0x11, 0x00


	//----- nvinfo : EIATTR_KPARAM_INFO
	.align		4
.L_52:
        /*0018*/ 	.byte	0x04, 0x17
        /*001a*/ 	.short	(.L_54 - .L_53)
.L_53:
        /*001c*/ 	.word	0x00000000
        /*0020*/ 	.short	0x0000
        /*0022*/ 	.short	0x0000
        /*0024*/ 	.byte	0x00, 0xf5, 0x21, 0x00


	//----- nvinfo : EIATTR_SPARSE_MMA_MASK
	.align		4
.L_54:
        /*0028*/ 	.byte	0x03, 0x50
        /*002a*/ 	.short	0x0000


	//----- nvinfo : EIATTR_MAXREG_COUNT
	.align		4
        /*002c*/ 	.byte	0x03, 0x1b
        /*002e*/ 	.short	0x00ff


	//----- nvinfo : EIATTR_MERCURY_ISA_VERSION
	.align		4
        /*0030*/ 	.byte	0x03, 0x5f
        /*0032*/ 	.short	0x0101


	//----- nvinfo : EIATTR_VRC_CTA_INIT_COUNT
	.align		4
        /*0034*/ 	.byte	0x02, 0x4a
	.zero		1
	.zero		1


	//----- nvinfo : EIATTR_EXIT_INSTR_OFFSETS
	.align		4
        /*0038*/ 	.byte	0x04, 0x1c
        /*003a*/ 	.short	(.L_56 - .L_55)


	//   ....[0]....
.L_55:
        /*003c*/ 	.word	0x00001610


	//----- nvinfo : EIATTR_CBANK_PARAM_SIZE
	.align		4
.L_56:
        /*0040*/ 	.byte	0x03, 0x19
        /*0042*/ 	.short	0x000c


	//----- nvinfo : EIATTR_PARAM_CBANK
	.align		4
        /*0044*/ 	.byte	0x04, 0x0a
        /*0046*/ 	.short	(.L_58 - .L_57)
	.align		4
.L_57:
        /*0048*/ 	.word	index@(.nv.constant0._Z15initialize_listP4Nodei)
        /*004c*/ 	.short	0x0380
        /*004e*/ 	.short	0x000c


	//----- nvinfo : EIATTR_SW_WAR
	.align		4
.L_58:
        /*0050*/ 	.byte	0x04, 0x36
        /*0052*/ 	.short	(.L_60 - .L_59)
.L_59:
        /*0054*/ 	.word	0x00000008
.L_60:


//--------------------- .nv.callgraph             --------------------------
	.section	.nv.callgraph,"",@"SHT_CUDA_CALLGRAPH"
	.align	4
	.sectionentsize	8
	.align		4
        /*0000*/ 	.word	0x00000000
	.align		4
        /*0004*/ 	.word	0xffffffff
	.align		4
        /*0008*/ 	.word	index@(_Z13make_circularP4Nodej)
	.align		4
        /*000c*/ 	.word	index@(vprintf)
	.align		4
        /*0010*/ 	.word	0x00000000
	.align		4
        /*0014*/ 	.word	0xfffffffe
	.align		4
        /*0018*/ 	.word	0x00000000
	.align		4
        /*001c*/ 	.word	0xfffffffd
	.align		4
        /*0020*/ 	.word	0x00000000
	.align		4
        /*0024*/ 	.word	0xfffffffc


//--------------------- .nv.constant4             --------------------------
	.section	.nv.constant4,"a",@progbits
	.align	8
	.align		8
.nv.constant4:
        /*0000*/ 	.dword	vprintf
	.align		8
        /*0008*/ 	.dword	$str


//--------------------- .text._Z13make_circularP4Nodej --------------------------
	.section	.text._Z13make_circularP4Nodej,"ax",@progbits
	.align	128
        .global         _Z13make_circularP4Nodej
        .type           _Z13make_circularP4Nodej,@function
        .size           _Z13make_circularP4Nodej,(.L_x_5 - _Z13make_circularP4Nodej)
        .other          _Z13make_circularP4Nodej,@"STO_CUDA_ENTRY STV_DEFAULT"
_Z13make_circularP4Nodej:
.text._Z13make_circularP4Nodej:
[----:B------:R-:W0:Y:S08]  /*0000*/  LDC R1, c[0x0][0x37c] ;  /* 0x0000df00ff017b82 */ /* 0x000e300000000800 */
[----:B------:R-:W1:Y:S01]  /*0010*/  LDC R5, c[0x0][0x388] ;  /* 0x0000e200ff057b82 */ /* 0x000e620000000800 */
[----:B------:R-:W2:Y:S01]  /*0020*/  LDCU UR4, c[0x0][0x2f8] ;  /* 0x00005f00ff0477ac */ /* 0x000ea20008000800 */
[----:B0-----:R-:W-:Y:S01]  /*0030*/  VIADD R1, R1, 0xfffffff8 ;  /* 0xfffffff801017836 */ /* 0x001fe20000000000 */
[----:B------:R-:W0:Y:S05]  /*0040*/  LDCU UR5, c[0x0][0x2fc] ;  /* 0x00005f80ff0577ac */ /* 0x000e2a0008000800 */
[----:B------:R-:W1:Y:S01]  /*0050*/  LDC.64 R2, c[0x0][0x380] ;  /* 0x0000e000ff027b82 */ /* 0x000e620000000a00 */
[----:B------:R-:W3:Y:S01]  /*0060*/  LDCU.64 UR36, c[0x0][0x358] ;  /* 0x00006b00ff2477ac */ /* 0x000ee20008000a00 */
[----:B--2---:R-:W-:-:S05]  /*0070*/  IADD3 R6, P0, PT, R1, UR4, RZ ;  /* 0x0000000401067c10 */ /* 0x004fca000ff1e0ff */
[----:B0-----:R-:W-:Y:S02]  /*0080*/  IMAD.X R7, RZ, RZ, UR5, P0 ;  /* 0x00000005ff077e24 */ /* 0x001fe400080e06ff */
[----:B-1----:R-:W-:Y:S01]  /*0090*/  IMAD.WIDE.U32 R2, R5, 0x8, R2 ;  /* 0x0000000805027825 */ /* 0x002fe200078e0002 */
[----:B------:R-:W0:Y:S01]  /*00a0*/  S2UR UR4, SR_CLOCKLO ;  /* 0x00000000000479c3 */ /* 0x000e220000005000 */
[----:B------:R-:W-:-:S04]  /*00b0*/  NOP ;  /* 0x0000000000007918 */ /* 0x000fc80000000000 */
[----:B---3--:R-:W2:Y:S04]  /*00c0*/  LDG.E.64 R2, desc[UR36][R2.64] ;  /* 0x0000002402027981 */ /* 0x008ea8000c1e1b00 */
[----:B--2---:R-:W2:Y:S04]  /*00d0*/  LD.E.64 R4, desc[UR36][R2.64] ;  /* 0x0000002402047980 */ /* 0x004ea8000c101b00 */
        /* <DEDUP_REMOVED lines=124> */
[----:B--2---:R-:W5:Y:S01]  /*08a0*/  LD.E.64 R16, desc[UR36][R16.64] ;  /* 0x0000002410107980 */ /* 0x004f62000c101b00 */
[----:B------:R-:W-:Y:S01]  /*08b0*/  CS2R.32 R0, SR_CLOCKLO ;  /* 0x0000000000007805 */ /* 0x000fe20000005000 */
[----:B------:R-:W1:Y:S04]  /*08c0*/  S2R R3, SR_VIRTUALSMID ;  /* 0x0000000000037919 */ /* 0x000e680000004300 */
[----:B0-----:R-:W-:Y:S01]  /*08d0*/  VIADD R0, R0, -UR4 ;  /* 0x8000000400007c36 */ /* 0x001fe20008000000 */
[----:B------:R-:W0:Y:S03]  /*08e0*/  LDCU.64 UR4, c[0x4][0x8] ;  /* 0x01000100ff0477ac */ /* 0x000e260008000a00 */
[----:B------:R-:W-:-:S05]  /*08f0*/  IMAD.HI.U32 R5, R0, 0x2040811, RZ ;  /* 0x0204081100057827 */ /* 0x000fca00078e00ff */
[----:B------:R-:W-:-:S04]  /*0900*/  IADD3 R0, PT, PT, R0, -R5, RZ ;  /* 0x8000000500007210 */ /* 0x000fc80007ffe0ff */
[----:B------:R-:W-:Y:S02]  /*0910*/  LEA.HI R2, R0, R5, RZ, 0x1f ;  /* 0x0000000500027211 */ /* 0x000fe400078ff8ff */
[----:B------:R-:W-:Y:S02]  /*0920*/  MOV R0, 0x0 ;  /* 0x0000000000007802 */ /* 0x000fe40000000f00 */
[----:B------:R-:W-:Y:S02]  /*0930*/  SHF.R.U32.HI R2, RZ, 0x6, R2 ;  /* 0x00000006ff027819 */ /* 0x000fe40000011602 */
[----:B------:R2:W3:Y:S01]  /*0940*/  LDC.64 R8, c[0x4][R0] ;  /* 0x0100000000087b82 */ /* 0x0004e20000000a00 */
[----:B0-----:R-:W-:Y:S01]  /*0950*/  IMAD.U32 R4, RZ, RZ, UR4 ;  /* 0x00000004ff047e24 */ /* 0x001fe2000f8e00ff */
[----:B------:R-:W-:Y:S01]  /*0960*/  MOV R5, UR5 ;  /* 0x0000000500057c02 */ /* 0x000fe20008000f00 */
[----:B-1----:R2:W-:Y:S06]  /*0970*/  STL.64 [R1], R2 ;  /* 0x0000000201007387 */ /* 0x0025ec0000100a00 */
[----:B------:R-:W-:-:S07]  /*0980*/  LEPC R20, `(.L_x_0) ;  /* 0x000000001014794e */ /* 0x000fce0000000000 */
[----:B--23-5:R-:W-:Y:S05]  /*0990*/  CALL.ABS.NOINC R8 ;  /* 0x0000000008007343 */ /* 0x02cfea0003c00000 */
.L_x_0:
[----:B------:R-:W2:Y:S02]  /*09a0*/  LD.E.64 R2, desc[UR36][R16.64] ;  /* 0x0000002410027980 */ /* 0x000ea4000c101b00 */
[----:B--2---:R-:W-:-:S04]  /*09b0*/  ISETP.NE.U32.AND P0, PT, R2, RZ, PT ;  /* 0x000000ff0200720c */ /* 0x004fc80003f05070 */
[----:B------:R-:W-:-:S13]  /*09c0*/  ISETP.NE.AND.EX P0, PT, R3, RZ, PT, P0 ;  /* 0x000000ff0300720c */ /* 0x000fda0003f05300 */
[----:B------:R-:W-:Y:S05]  /*09d0*/  @P0 EXIT ;  /* 0x000000000000094d */ /* 0x000fea0003800000 */
[----:B------:R-:W0:Y:S08]  /*09e0*/  LDC R5, c[0x0][0x388] ;  /* 0x0000e200ff057b82 */ /* 0x000e300000000800 */
[----:B------:R-:W0:Y:S02]  /*09f0*/  LDC.64 R2, c[0x0][0x380] ;  /* 0x0000e000ff027b82 */ /* 0x000e240000000a00 */
[----:B0-----:R-:W-:-:S05]  /*0a00*/  IMAD.WIDE.U32 R2, R5, 0x8, R2 ;  /* 0x0000000805027825 */ /* 0x001fca00078e0002 */
[----:B------:R-:W-:Y:S01]  /*0a10*/  ST.E.64 desc[UR36][R16.64], R2 ;  /* 0x0000000210007985 */ /* 0x000fe2000c101b24 */
[----:B------:R-:W-:Y:S05]  /*0a20*/  EXIT ;  /* 0x000000000000794d */ /* 0x000fea0003800000 */
.L_x_1:
[----:B------:R-:W-:-:S00]  /*0a30*/  BRA `(.L_x_1) ;  /* 0xfffffffc00fc7947 */ /* 0x000fc0000383ffff */
[----:B------:R-:W-:-:S00]  /*0a40*/  NOP ;  /* 0x0000000000007918 */ /* 0x000fc00000000000 */
        /* <DEDUP_REMOVED lines=11> */
.L_x_5:


//--------------------- .text._Z22initialize_random_listP4NodePj --------------------------
	.section	.text._Z22initialize_random_listP4NodePj,"ax",@progbits
	.align	128
        .global         _Z22initialize_random_listP4NodePj
        .type           _Z22initialize_random_listP4NodePj,@function
        .size           _Z22initialize_random_listP4NodePj,(.L_x_6 - _Z22initialize_random_listP4NodePj)
        .other          _Z22initialize_random_listP4NodePj,@"STO_CUDA_ENTRY STV_DEFAULT"
_Z22initialize_random_listP4NodePj:
.text._Z22initialize_random_listP4NodePj:
[----:B------:R-:W-:Y:S08]  /*0000*/  LDC R1, c[0x0][0x37c] ;  /* 0x0000df00ff017b82 */ /* 0x000ff00000000800 */
[----:B------:R-:W0:Y:S01]  /*0010*/  LDC.64 R6, c[0x0][0x388] ;  /* 0x0000e200ff067b82 */ /* 0x000e220000000a00 */
[----:B------:R-:W0:Y:S01]  /*0020*/  LDCU.64 UR6, c[0x0][0x358] ;  /* 0x00006b00ff0677ac */ /* 0x000e220008000a00 */
[----:B------:R-:W1:Y:S06]  /*0030*/  LDCU.64 UR4, c[0x0][0x388] ;  /* 0x00007100ff0477ac */ /* 0x000e6c0008000a00 */
[----:B------:R-:W2:Y:S01]  /*0040*/  LDC.64 R2, c[0x0][0x380] ;  /* 0x0000e000ff027b82 */ /* 0x000ea20000000a00 */
[----:B0-----:R-:W2:Y:S07]  /*0050*/  LDG.E R7, desc[UR6][R6.64] ;  /* 0x0000000606077981 */ /* 0x001eae000c1e1900 */
[----:B------:R-:W0:Y:S01]  /*0060*/  LDC.64 R4, c[0x0][0x388] ;  /* 0x0000e200ff047b82 */ /* 0x000e220000000a00 */
[----:B--2---:R-:W-:-:S05]  /*0070*/  IMAD.WIDE.U32 R8, R7, 0x8, R2 ;  /* 0x0000000807087825 */ /* 0x004fca00078e0002 */
[----:B------:R-:W-:Y:S04]  /*0080*/  STG.E.64 desc[UR6][R8.64], RZ ;  /* 0x000000ff08007986 */ /* 0x000fe8000c101b06 */
[----:B0-----:R-:W2:Y:S02]  /*0090*/  LDG.E R11, desc[UR6][R4.64+0x4] ;  /* 0x00000406040b7981 */ /* 0x001ea4000c1e1900 */
[----:B--2---:R-:W-:-:S05]  /*00a0*/  IMAD.WIDE.U32 R10, R11, 0x8, R2 ;  /* 0x000000080b0a7825 */ /* 0x004fca00078e0002 */
[----:B------:R-:W-:Y:S04]  /*00b0*/  STG.E.64 desc[UR6][R10.64], RZ ;  /* 0x000000ff0a007986 */ /* 0x000fe8000c101b06 */
[----:B------:R0:W-:Y:S04]  /*00c0*/  STG.E.64 desc[UR6][R8.64], R10 ;  /* 0x0000000a08007986 */ /* 0x0001e8000c101b06 */
[----:B------:R-:W2:Y:S02]  /*00d0*/  LDG.E R13, desc[UR6][R4.64+0x8] ;  /* 0x00000806040d7981 */ /* 0x000ea4000c1e1900 */
[----:B--2---:R-:W-:-:S05]  /*00e0*/  IMAD.WIDE.U32 R12, R13, 0x8, R2 ;  /* 0x000000080d0c7825 */ /* 0x004fca00078e0002 */
[----:B------:R-:W-:Y:S04]  /*00f0*/  STG.E.64 desc[UR6][R12.64], RZ ;  /* 0x000000ff0c007986 */ /* 0x000fe8000c101b06 */
[----:B------:R2:W-:Y:S04]  /*0100*/  STG.E.64 desc[UR6][R10.64], R12 ;  /* 0x0000000c0a007986 */ /* 0x0005e8000c101b06 */
[----:B------:R-:W3:Y:S02]  /*0110*/  LDG.E R7, desc[UR6][R4.64+0xc] ;  /* 0x00000c0604077981 */ /* 0x000ee4000c1e1900 */
[----:B---3--:R-:W-:-:S05]  /*0120*/  IMAD.WIDE.U32 R6, R7, 0x8, R2 ;  /* 0x0000000807067825 */ /* 0x008fca00078e0002 */
[----:B------:R-:W-:Y:S04]  /*0130*/  STG.E.64 desc[UR6][R6.64], RZ ;  /* 0x000000ff06007986 */ /* 0x000fe8000c101b06 */
[----:B------:R3:W-:Y:S04]  /*0140*/  STG.E.64 desc[UR6][R12.64], R6 ;  /* 0x000000060c007986 */ /* 0x0007e8000c101b06 */
[----:B------:R-:W4:Y:S02]  /*0150*/  LDG.E R15, desc[UR6][R4.64+0x10] ;  /* 0x00001006040f7981 */ /* 0x000f24000c1e1900 */
[----:B----4-:R-:W-:-:S05]  /*0160*/  IMAD.WIDE.U32 R14, R15, 0x8, R2 ;  /* 0x000000080f0e7825 */ /* 0x010fca00078e0002 */
[----:B------:R-:W-:Y:S04]  /*0170*/  STG.E.64 desc[UR6][R14.64], RZ ;  /* 0x000000ff0e007986 */ /* 0x000fe8000c101b06 */
[----:B------:R-:W-:Y:S04]  /*0180*/  STG.E.64 desc[UR6][R6.64], R14 ;  /* 0x0000000e06007986 */ /* 0x000fe8000c101b06 */
[----:B0-----:R-:W4:Y:S02]  /*0190*/  LDG.E R9, desc[UR6][R4.64+0x14] ;  /* 0x0000140604097981 */ /* 0x001f24000c1e1900 */
[----:B----4-:R-:W-:-:S05]  /*01a0*/  IMAD.WIDE.U32 R8, R9, 0x8, R2 ;  /* 0x0000000809087825 */ /* 0x010fca00078e0002 */
[----:B------:R-:W-:Y:S04]  /*01b0*/  STG.E.64 desc[UR6][R8.64], RZ ;  /* 0x000000ff08007986 */ /* 0x000fe8000c101b06 */
[----:B------:R0:W-:Y:S04]  /*01c0*/  STG.E.64 desc[UR6][R14.64], R8 ;  /* 0x000000080e007986 */ /* 0x0001e8000c101b06 */
[----:B--2---:R-:W2:Y:S02]  /*01d0*/  LDG.E R11, desc[UR6][R4.64+0x18] ;  /* 0x00001806040b7981 */ /* 0x004ea4000c1e1900 */
[----:B--2---:R-:W-:-:S05]  /*01e0*/  IMAD.WIDE.U32 R10, R11, 0x8, R2 ;  /* 0x000000080b0a7825 */ /* 0x004fca00078e0002 */
[----:B------:R2:W-:Y:S04]  /*01f0*/  STG.E.64 desc[UR6][R10.64], RZ ;  /* 0x000000ff0a007986 */ /* 0x0005e8000c101b06 */
[----:B------:R2:W-:Y:S04]  /*0200*/  STG.E.64 desc[UR6][R8.64], R10 ;  /* 0x0000000a08007986 */ /* 0x0005e8000c101b06 */
[----:B---3--:R-:W3:Y:S01]  /*0210*/  LDG.E R13, desc[UR6][R4.64+0x1c] ;  /* 0x00001c06040d7981 */ /* 0x008ee2000c1e1900 */
[----:B-1----:R-:W-:-:S04]  /*0220*/  UIADD3 UR4, UP0, UPT, UR4, 0x8, URZ ;  /* 0x0000000804047890 */ /* 0x002fc8000ff1e0ff */
[----:B------:R-:W-:-:S04]  /*0230*/  UIADD3 UR4, UP1, UPT, UR4, 0x10, URZ ;  /* 0x0000001004047890 */ /* 0x000fc8000ff3e0ff */
[----:B------:R-:W-:Y:S02]  /*0240*/  UIADD3.X UR5, UPT, UPT, URZ, URZ, UR5, UP1, UP0 ;  /* 0x000000ffff057290 */ /* 0x000fe40008fe0405 */
[----:B------:R-:W-:Y:S01]  /*0250*/  MOV R0, UR4 ;  /* 0x0000000400007c02 */ /* 0x000fe20008000f00 */
[----:B------:R-:W-:-:S03]  /*0260*/  UMOV UR4, 0x4 ;  /* 0x0000000400047882 */ /* 0x000fc60000000000 */
[----:B0-----:R-:W-:Y:S01]  /*0270*/  MOV R15, UR5 ;  /* 0x00000005000f7c02 */ /* 0x001fe20008000f00 */
[----:B---3--:R-:W-:-:S05]  /*0280*/  IMAD.WIDE.U32 R6, R13, 0x8, R2 ;  /* 0x000000080d067825 */ /* 0x008fca00078e0002 */
[----:B------:R2:W-:Y:S04]  /*0290*/  STG.E.64 desc[UR6][R6.64], RZ ;  /* 0x000000ff06007986 */ /* 0x0005e8000c101b06 */
[----:B------:R2:W-:Y:S02]  /*02a0*/  STG.E.64 desc[UR6][R10.64], R6 ;  /* 0x000000060a007986 */ /* 0x0005e4000c101b06 */
.L_x_2:
[----:B------:R-:W-:Y:S02]  /*02b0*/  MOV R4, R0 ;  /* 0x0000000000047202 */ /* 0x000fe40000000f00 */
[----:B------:R-:W-:-:S05]  /*02c0*/  MOV R5, R15 ;  /* 0x0000000f00057202 */ /* 0x000fca0000000f00 */
[----:B--23--:R-:W2:Y:S02]  /*02d0*/  LDG.E R9, desc[UR6][R4.64+0x8] ;  /* 0x0000080604097981 */ /* 0x00cea4000c1e1900 */
[----:B--2---:R-:W-:-:S05]  /*02e0*/  IMAD.WIDE.U32 R8, R9, 0x8, R2 ;  /* 0x0000000809087825 */ /* 0x004fca00078e0002 */
[----:B------:R-:W-:Y:S04]  /*02f0*/  STG.E.64 desc[UR6][R8.64], RZ ;  /* 0x000000ff08007986 */ /* 0x000fe8000c101b06 */
[----:B------:R0:W-:Y:S04]  /*0300*/  STG.E.64 desc[UR6][R6.64], R8 ;  /* 0x0000000806007986 */ /* 0x0001e8000c101b06 */
[----:B------:R-:W2:Y:S02]  /*0310*/  LDG.E R11, desc[UR6][R4.64+0xc] ;  /* 0x00000c06040b7981 */ /* 0x000ea4000c1e1900 */
        /* <DEDUP_REMOVED lines=11> */
[----:B0-----:R-:W4:Y:S02]  /*03d0*/  LDG.E R7, desc[UR6][R4.64+0x18] ;  /* 0x0000180604077981 */ /* 0x001f24000c1e1900 */
[----:B----4-:R-:W-:-:S05]  /*03e0*/  IMAD.WIDE.U32 R6, R7, 0x8, R2 ;  /* 0x0000000807067825 */ /* 0x010fca00078e0002 */
[----:B------:R-:W-:Y:S04]  /*03f0*/  STG.E.64 desc[UR6][R6.64], RZ ;  /* 0x000000ff06007986 */ /* 0x000fe8000c101b06 */
[----:B------:R0:W-:Y:S04]  /*0400*/  STG.E.64 desc[UR6][R14.64], R6 ;  /* 0x000000060e007986 */ /* 0x0001e8000c101b06 */
[----:B-1----:R-:W4:Y:S02]  /*0410*/  LDG.E R9, desc[UR6][R4.64+0x1c] ;  /* 0x00001c0604097981 */ /* 0x002f24000c1e1900 */
[----:B----4-:R-:W-:-:S05]  /*0420*/  IMAD.WIDE.U32 R8, R9, 0x8, R2 ;  /* 0x0000000809087825 */ /* 0x010fca00078e0002 */
[----:B------:R-:W-:Y:S04]  /*0430*/  STG.E.64 desc[UR6][R8.64], RZ ;  /* 0x000000ff08007986 */ /* 0x000fe8000c101b06 */
[----:B------:R1:W-:Y:S04]  /*0440*/  STG.E.64 desc[UR6][R6.64], R8 ;  /* 0x0000000806007986 */ /* 0x0003e8000c101b06 */
[----:B--2---:R-:W2:Y:S02]  /*0450*/  LDG.E R11, desc[UR6][R4.64+0x20] ;  /* 0x00002006040b7981 */ /* 0x004ea4000c1e1900 */
[----:B--2---:R-:W-:-:S05]  /*0460*/  IMAD.WIDE.U32 R10, R11, 0x8, R2 ;  /* 0x000000080b0a7825 */ /* 0x004fca00078e0002 */
[----:B------:R-:W-:Y:S04]  /*0470*/  STG.E.64 desc[UR6][R10.64], RZ ;  /* 0x000000ff0a007986 */ /* 0x000fe8000c101b06 */
[----:B------:R2:W-:Y:S04]  /*0480*/  STG.E.64 desc[UR6][R8.64], R10 ;  /* 0x0000000a08007986 */ /* 0x0005e8000c101b06 */
[----:B---3--:R-:W3:Y:S02]  /*0490*/  LDG.E R13, desc[UR6][R4.64+0x24] ;  /* 0x00002406040d7981 */ /* 0x008ee4000c1e1900 */
        /* <DEDUP_REMOVED lines=110> */
[----:B------:R-:W-:Y:S04]  /*0b80*/  STG.E.64 desc[UR6][R14.64], R6 ;  /* 0x000000060e007986 */ /* 0x000fe8000c101b06 */
[----:B------:R-:W2:Y:S02]  /*0b90*/  LDG.E R17, desc[UR6][R4.64+0x94] ;  /* 0x0000940604117981 */ /* 0x000ea4000c1e1900 */
[----:B--2---:R-:W-:-:S05]  /*0ba0*/  IMAD.WIDE.U32 R16, R17, 0x8, R2 ;  /* 0x0000000811107825 */ /* 0x004fca00078e0002 */
[----:B------:R-:W-:Y:S04]  /*0bb0*/  STG.E.64 desc[UR6][R16.64], RZ ;  /* 0x000000ff10007986 */ /* 0x000fe8000c101b06 */
[----:B------:R2:W-:Y:S04]  /*0bc0*/  STG.E.64 desc[UR6][R6.64], R16 ;  /* 0x0000001006007986 */ /* 0x0005e8000c101b06 */
[----:B---3--:R-:W3:Y:S02]  /*0bd0*/  LDG.E R9, desc[UR6][R4.64+0x98] ;  /* 0x0000980604097981 */ /* 0x008ee4000c1e1900 */
[----:B---3--:R-:W-:-:S05]  /*0be0*/  IMAD.WIDE.U32 R8, R9, 0x8, R2 ;  /* 0x0000000809087825 */ /* 0x008fca00078e0002 */
[----:B------:R3:W-:Y:S04]  /*0bf0*/  STG.E.64 desc[UR6][R8.64], RZ ;  /* 0x000000ff08007986 */ /* 0x0007e8000c101b06 */
[----:B------:R3:W-:Y:S04]  /*0c00*/  STG.E.64 desc[UR6][R16.64], R8 ;  /* 0x0000000810007986 */ /* 0x0007e8000c101b06 */
[----:B0-----:R-:W4:Y:S02]  /*0c10*/  LDG.E R11, desc[UR6][R4.64+0x9c] ;  /* 0x00009c06040b7981 */ /* 0x001f24000c1e1900 */
[----:B----4-:R-:W-:-:S05]  /*0c20*/  IMAD.WIDE.U32 R10, R11, 0x8, R2 ;  /* 0x000000080b0a7825 */ /* 0x010fca00078e0002 */
[----:B------:R3:W-:Y:S04]  /*0c30*/  STG.E.64 desc[UR6][R10.64], RZ ;  /* 0x000000ff0a007986 */ /* 0x0007e8000c101b06 */
[----:B------:R3:W-:Y:S04]  /*0c40*/  STG.E.64 desc[UR6][R8.64], R10 ;  /* 0x0000000a08007986 */ /* 0x0007e8000c101b06 */
[----:B-1----:R-:W4:Y:S02]  /*0c50*/  LDG.E R13, desc[UR6][R4.64+0xa0] ;  /* 0x0000a006040d7981 */ /* 0x002f24000c1e1900 */
[----:B----4-:R-:W-:-:S05]  /*0c60*/  IMAD.WIDE.U32 R12, R13, 0x8, R2 ;  /* 0x000000080d0c7825 */ /* 0x010fca00078e0002 */
[----:B------:R3:W-:Y:S04]  /*0c70*/  STG.E.64 desc[UR6][R12.64], RZ ;  /* 0x000000ff0c007986 */ /* 0x0007e8000c101b06 */
[----:B------:R3:W-:Y:S04]  /*0c80*/  STG.E.64 desc[UR6][R10.64], R12 ;  /* 0x0000000c0a007986 */ /* 0x0007e8000c101b06 */
[----:B--2---:R-:W2:Y:S01]  /*0c90*/  LDG.E R7, desc[UR6][R4.64+0xa4] ;  /* 0x0000a40604077981 */ /* 0x004ea2000c1e1900 */
[----:B------:R-:W-:Y:S01]  /*0ca0*/  UIADD3 UR4, UPT, UPT, UR4, 0x28, URZ ;  /* 0x0000002804047890 */ /* 0x000fe2000fffe0ff */
[----:B------:R-:W-:-:S03]  /*0cb0*/  IADD3 R0, P0, PT, R4, 0xa0, RZ ;  /* 0x000000a004007810 */ /* 0x000fc60007f1e0ff */
[----:B------:R-:W-:Y:S01]  /*0cc0*/  UISETP.NE.AND UP0, UPT, UR4, 0x7c, UPT ;  /* 0x0000007c0400788c */ /* 0x000fe2000bf05270 */
[----:B------:R-:W-:Y:S01]  /*0cd0*/  IADD3.X R15, PT, PT, RZ, R5, RZ, P0, !PT ;  /* 0x00000005ff0f7210 */ /* 0x000fe200007fe4ff */
[----:B--2---:R-:W-:-:S05]  /*0ce0*/  IMAD.WIDE.U32 R6, R7, 0x8, R2 ;  /* 0x0000000807067825 */ /* 0x004fca00078e0002 */
[----:B------:R3:W-:Y:S04]  /*0cf0*/  STG.E.64 desc[UR6][R6.64], RZ ;  /* 0x000000ff06007986 */ /* 0x0007e8000c101b06 */
[----:B------:R3:W-:Y:S01]  /*0d00*/  STG.E.64 desc[UR6][R12.64], R6 ;  /* 0x000000060c007986 */ /* 0x0007e2000c101b06 */
[----:B------:R-:W-:Y:S05]  /*0d10*/  BRA.U UP0, `(.L_x_2) ;  /* 0xfffffff500647547 */ /* 0x000fea000b83ffff */
[----:B------:R-:W-:Y:S05]  /*0d20*/  EXIT ;  /* 0x000000000000794d */ /* 0x000fea0003800000 */
.L_x_3:
        /* <DEDUP_REMOVED lines=13> */
.L_x_6:


//--------------------- .text._Z15initialize_listP4Nodei --------------------------
	.section	.text._Z15initialize_listP4Nodei,"ax",@progbits
	.align	128
        .global         _Z15initialize_listP4Nodei
        .type           _Z15initialize_listP4Nodei,@function
        .size           _Z15initialize_listP4Nodei,(.L_x_7 - _Z15initialize_listP4Nodei)
        .other          _Z15initialize_listP4Nodei,@"STO_CUDA_ENTRY STV_DEFAULT"
_Z15initialize_listP4Nodei:
.text._Z15initialize_listP4Nodei:
[----:B------:R-:W-:Y:S08]  /*0000*/  LDC R1, c[0x0][0x37c] ;  /* 0x0000df00ff017b82 */ /* 0x000ff00000000800 */
[----:B------:R-:W0:Y:S01]  /*0010*/  LDC R19, c[0x0][0x388] ;  /* 0x0000e200ff137b82 */ /* 0x000e220000000800 */
[----:B------:R-:W1:Y:S07]  /*0020*/  LDCU.64 UR4, c[0x0][0x358] ;  /* 0x00006b00ff0477ac */ /* 0x000e6e0008000a00 */
[----:B------:R-:W2:Y:S08]  /*0030*/  LDC.64 R16, c[0x0][0x380] ;  /* 0x0000e000ff107b82 */ /* 0x000eb00000000a00 */
[----:B------:R-:W1:Y:S01]  /*0040*/  LDC.64 R6, c[0x0][0x380] ;  /* 0x0000e000ff067b82 */ /* 0x000e620000000a00 */
[C---:B0-----:R-:W-:Y:S01]  /*0050*/  LEA R0, R19.reuse, R19, 0x2 ;  /* 0x0000001313007211 */ /* 0x041fe200078e10ff */
[----:B--2---:R-:W-:-:S04]  /*0060*/  IMAD.WIDE R8, R19, 0x8, R16 ;  /* 0x0000000813087825 */ /* 0x004fc800078e0210 */
[----:B------:R-:W-:Y:S01]  /*0070*/  IMAD.WIDE R4, R0, 0x8, R16 ;  /* 0x0000000800047825 */ /* 0x000fe200078e0210 */
[----:B------:R-:W-:-:S03]  /*0080*/  LEA R0, R19, R0, 0x2 ;  /* 0x0000000013007211 */ /* 0x000fc600078e10ff */
[C---:B------:R-:W-:Y:S01]  /*0090*/  IMAD.WIDE R10, R19.reuse, 0x8, R8 ;  /* 0x00000008130a7825 */ /* 0x040fe200078e0208 */
[----:B-1----:R0:W-:Y:S03]  /*00a0*/  STG.E.64 desc[UR4][R6.64], R8 ;  /* 0x0000000806007986 */ /* 0x0021e6000c101b04 */
[C---:B------:R-:W-:Y:S01]  /*00b0*/  IMAD.WIDE R20, R19.reuse, 0x8, R4 ;  /* 0x0000000813147825 */ /* 0x040fe200078e0204 */
[----:B------:R1:W-:Y:S03]  /*00c0*/  STG.E.64 desc[UR4][R8.64], R10 ;  /* 0x0000000a08007986 */ /* 0x0003e6000c101b04 */
[----:B------:R-:W-:-:S04]  /*00d0*/  IMAD.WIDE R12, R19, 0x8, R10 ;  /* 0x00000008130c7825 */ /* 0x000fc800078e020a */
[----:B------:R-:W-:Y:S01]  /*00e0*/  IMAD.WIDE R2, R0, 0x8, R16 ;  /* 0x0000000800027825 */ /* 0x000fe200078e0210 */
[C---:B------:R-:W-:Y:S01]  /*00f0*/  LEA R0, R19.reuse, R0, 0x2 ;  /* 0x0000000013007211 */ /* 0x040fe200078e10ff */
[----:B------:R-:W-:Y:S02]  /*0100*/  STG.E.64 desc[UR4][R12.64], RZ ;  /* 0x000000ff0c007986 */ /* 0x000fe4000c101b04 */
[C---:B------:R-:W-:Y:S02]  /*0110*/  IMAD.WIDE R14, R19.reuse, 0x8, R12 ;  /* 0x00000008130e7825 */ /* 0x040fe400078e020c */
[----:B------:R2:W-:Y:S02]  /*0120*/  STG.E.64 desc[UR4][R10.64], R12 ;  /* 0x0000000c0a007986 */ /* 0x0005e4000c101b04 */
[C---:B------:R-:W-:Y:S02]  /*0130*/  IMAD.WIDE R22, R19.reuse, 0x8, R20 ;  /* 0x0000000813167825 */ /* 0x040fe400078e0214 */
[----:B------:R-:W-:Y:S02]  /*0140*/  STG.E.64 desc[UR4][R14.64], RZ ;  /* 0x000000ff0e007986 */ /* 0x000fe4000c101b04 */
[----:B------:R-:W-:-:S02]  /*0150*/  IMAD.WIDE R24, R19, 0x8, R2 ;  /* 0x0000000813187825 */ /* 0x000fc400078e0202 */
[----:B------:R3:W-:Y:S02]  /*0160*/  STG.E.64 desc[UR4][R12.64], R14 ;  /* 0x0000000e0c007986 */ /* 0x0007e4000c101b04 */
[----:B0-----:R-:W-:Y:S01]  /*0170*/  IMAD.WIDE R6, R0, 0x8, R16 ;  /* 0x0000000800067825 */ /* 0x001fe200078e0210 */
[C---:B------:R-:W-:Y:S01]  /*0180*/  LEA R0, R19.reuse, R0, 0x2 ;  /* 0x0000000013007211 */ /* 0x040fe200078e10ff */
[----:B------:R0:W-:Y:S02]  /*0190*/  STG.E.64 desc[UR4][R14.64], R4 ;  /* 0x000000040e007986 */ /* 0x0001e4000c101b04 */
[C---:B-1----:R-:W-:Y:S02]  /*01a0*/  IMAD.WIDE R8, R19.reuse, 0x8, R22 ;  /* 0x0000000813087825 */ /* 0x042fe400078e0216 */
[----:B------:R1:W-:Y:S02]  /*01b0*/  STG.E.64 desc[UR4][R4.64], R20 ;  /* 0x0000001404007986 */ /* 0x0003e4000c101b04 */
[----:B--2---:R-:W-:-:S02]  /*01c0*/  IMAD.WIDE R10, R19, 0x8, R24 ;  /* 0x00000008130a7825 */ /* 0x004fc400078e0218 */
[----:B------:R-:W-:Y:S04]  /*01d0*/  STG.E.64 desc[UR4][R22.64], RZ ;  /* 0x000000ff16007986 */ /* 0x000fe8000c101b04 */
[----:B------:R2:W-:Y:S01]  /*01e0*/  STG.E.64 desc[UR4][R20.64], R22 ;  /* 0x0000001614007986 */ /* 0x0005e2000c101b04 */
[----:B---3--:R-:W-:-:S03]  /*01f0*/  IMAD.WIDE R12, R19, 0x8, R10 ;  /* 0x00000008130c7825 */ /* 0x008fc600078e020a */
[----:B------:R-:W-:Y:S01]  /*0200*/  STG.E.64 desc[UR4][R8.64], RZ ;  /* 0x000000ff08007986 */ /* 0x000fe2000c101b04 */
[----:B0-----:R-:W-:-:S03]  /*0210*/  IMAD.WIDE R14, R19, 0x8, R6 ;  /* 0x00000008130e7825 */ /* 0x001fc600078e0206 */
[----:B------:R0:W-:Y:S01]  /*0220*/  STG.E.64 desc[UR4][R22.64], R8 ;  /* 0x0000000816007986 */ /* 0x0001e2000c101b04 */
[----:B-1----:R-:W-:Y:S01]  /*0230*/  IMAD.WIDE R4, R0, 0x8, R16 ;  /* 0x0000000800047825 */ /* 0x002fe200078e0210 */
[C---:B------:R-:W-:Y:S02]  /*0240*/  LEA R0, R19.reuse, R0, 0x2 ;  /* 0x0000000013007211 */ /* 0x040fe400078e10ff */
[----:B------:R1:W-:Y:S01]  /*0250*/  STG.E.64 desc[UR4][R8.64], R2 ;  /* 0x0000000208007986 */ /* 0x0003e2000c101b04 */
[----:B--2---:R-:W-:-:S03]  /*0260*/  IMAD.WIDE R20, R19, 0x8, R14 ;  /* 0x0000000813147825 */ /* 0x004fc600078e020e */
[----:B------:R2:W-:Y:S04]  /*0270*/  STG.E.64 desc[UR4][R2.64], R24 ;  /* 0x0000001802007986 */ /* 0x0005e8000c101b04 */
[----:B------:R-:W-:Y:S01]  /*0280*/  STG.E.64 desc[UR4][R10.64], RZ ;  /* 0x000000ff0a007986 */ /* 0x000fe2000c101b04 */
[----:B0-----:R-:W-:-:S03]  /*0290*/  IMAD.WIDE R22, R19, 0x8, R4 ;  /* 0x0000000813167825 */ /* 0x001fc600078e0204 */
[----:B------:R0:W-:Y:S01]  /*02a0*/  STG.E.64 desc[UR4][R24.64], R10 ;  /* 0x0000000a18007986 */ /* 0x0001e2000c101b04 */
[----:B-1----:R-:W-:-:S03]  /*02b0*/  IMAD.WIDE R8, R19, 0x8, R20 ;  /* 0x0000000813087825 */ /* 0x002fc600078e0214 */
[----:B------:R-:W-:Y:S01]  /*02c0*/  STG.E.64 desc[UR4][R12.64], RZ ;  /* 0x000000ff0c007986 */ /* 0x000fe2000c101b04 */
[----:B--2---:R-:W-:Y:S01]  /*02d0*/  IMAD.WIDE R2, R0, 0x8, R16 ;  /* 0x0000000800027825 */ /* 0x004fe200078e0210 */
[C---:B------:R-:W-:Y:S02]  /*02e0*/  LEA R0, R19.reuse, R0, 0x2 ;  /* 0x0000000013007211 */ /* 0x040fe400078e10ff */
[----:B------:R1:W-:Y:S04]  /*02f0*/  STG.E.64 desc[UR4][R10.64], R12 ;  /* 0x0000000c0a007986 */ /* 0x0003e8000c101b04 */
[----:B------:R2:W-:Y:S01]  /*0300*/  STG.E.64 desc[UR4][R12.64], R6 ;  /* 0x000000060c007986 */ /* 0x0005e2000c101b04 */
[----:B0-----:R-:W-:-:S03]  /*0310*/  IMAD.WIDE R24, R19, 0x8, R22 ;  /* 0x0000000813187825 */ /* 0x001fc600078e0216 */
[----:B------:R0:W-:Y:S04]  /*0320*/  STG.E.64 desc[UR4][R6.64], R14 ;  /* 0x0000000e06007986 */ /* 0x0001e8000c101b04 */
[----:B------:R-:W-:Y:S01]  /*0330*/  STG.E.64 desc[UR4][R20.64], RZ ;  /* 0x000000ff14007986 */ /* 0x000fe2000c101b04 */
[----:B-1----:R-:W-:-:S03]  /*0340*/  IMAD.WIDE R10, R19, 0x8, R24 ;  /* 0x00000008130a7825 */ /* 0x002fc600078e0218 */
[----:B------:R1:W-:Y:S01]  /*0350*/  STG.E.64 desc[UR4][R14.64], R20 ;  /* 0x000000140e007986 */ /* 0x0003e2000c101b04 */
[----:B--2---:R-:W-:-:S03]  /*0360*/  IMAD.WIDE R12, R19, 0x8, R2 ;  /* 0x00000008130c7825 */ /* 0x004fc600078e0202 */
[----:B------:R-:W-:Y:S01]  /*0370*/  STG.E.64 desc[UR4][R8.64], RZ ;  /* 0x000000ff08007986 */ /* 0x000fe2000c101b04 */
[----:B0-----:R-:W-:Y:S01]  /*0380*/  IMAD.WIDE R6, R0, 0x8, R16 ;  /* 0x0000000800067825 */ /* 0x001fe200078e0210 */
[C---:B------:R-:W-:Y:S02]  /*0390*/  LEA R0, R19.reuse, R0, 0x2 ;  /* 0x0000000013007211 */ /* 0x040fe400078e10ff */
[----:B------:R0:W-:Y:S04]  /*03a0*/  STG.E.64 desc[UR4][R20.64], R8 ;  /* 0x0000000814007986 */ /* 0x0001e8000c101b04 */
[----:B------:R2:W-:Y:S01]  /*03b0*/  STG.E.64 desc[UR4][R8.64], R4 ;  /* 0x0000000408007986 */ /* 0x0005e2000c101b04 */
[----:B-1----:R-:W-:-:S03]  /*03c0*/  IMAD.WIDE R14, R19, 0x8, R12 ;  /* 0x00000008130e7825 */ /* 0x002fc600078e020c */
[----:B------:R1:W-:Y:S04]  /*03d0*/  STG.E.64 desc[UR4][R4.64], R22 ;  /* 0x0000001604007986 */ /* 0x0003e8000c101b04 */
[----:B------:R-:W-:Y:S01]  /*03e0*/  STG.E.64 desc[UR4][R24.64], RZ ;  /* 0x000000ff18007986 */ /* 0x000fe2000c101b04 */
[----:B0-----:R-:W-:-:S03]  /*03f0*/  IMAD.WIDE R20, R19, 0x8, R6 ;  /* 0x0000000813147825 */ /* 0x001fc600078e0206 */
[----:B------:R0:W-:Y:S01]  /*0400*/  STG.E.64 desc[UR4][R22.64], R24 ;  /* 0x0000001816007986 */ /* 0x0001e2000c101b04 */
[----:B--2---:R-:W-:-:S03]  /*0410*/  IMAD.WIDE R8, R19, 0x8, R14 ;  /* 0x0000000813087825 */ /* 0x004fc600078e020e */
[----:B------:R-:W-:Y:S01]  /*0420*/  STG.E.64 desc[UR4][R10.64], RZ ;  /* 0x000000ff0a007986 */ /* 0x000fe2000c101b04 */
[----:B-1----:R-:W-:Y:S01]  /*0430*/  IMAD.WIDE R4, R0, 0x8, R16 ;  /* 0x0000000800047825 */ /* 0x002fe200078e0210 */
        /* <DEDUP_REMOVED lines=153> */
[--C-:B-1----:R-:W-:Y:S01]  /*0dd0*/  IMAD.WIDE R6, R0, 0x8, R16.reuse ;  /* 0x0000000800067825 */ /* 0x102fe200078e0210 */
[C---:B------:R-:W-:Y:S02]  /*0de0*/  LEA R0, R19.reuse, R0, 0x2 ;  /* 0x0000000013007211 */ /* 0x040fe400078e10ff */
[----:B------:R-:W-:Y:S04]  /*0df0*/  STG.E.64 desc[UR4][R20.64], R10 ;  /* 0x0000000a14007986 */ /* 0x000fe8000c101b04 */
[----:B------:R1:W-:Y:S01]  /*0e00*/  STG.E.64 desc[UR4][R10.64], R4 ;  /* 0x000000040a007986 */ /* 0x0003e2000c101b04 */
[----:B------:R-:W-:Y:S01]  /*0e10*/  IMAD.WIDE R26, R0, 0x8, R16 ;  /* 0x00000008001a7825 */ /* 0x000fe200078e0210 */
[----:B------:R-:W-:-:S02]  /*0e20*/  LEA R0, R19, R0, 0x2 ;  /* 0x0000000013007211 */ /* 0x000fc400078e10ff */
[----:B------:R2:W-:Y:S01]  /*0e30*/  STG.E.64 desc[UR4][R4.64], R22 ;  /* 0x0000001604007986 */ /* 0x0005e2000c101b04 */
[----:B0-----:R-:W-:-:S03]  /*0e40*/  IMAD.WIDE R14, R19, 0x8, R12 ;  /* 0x00000008130e7825 */ /* 0x001fc600078e020c */
[----:B------:R-:W-:Y:S04]  /*0e50*/  STG.E.64 desc[UR4][R24.64], RZ ;  /* 0x000000ff18007986 */ /* 0x000fe8000c101b04 */
[----:B------:R0:W-:Y:S01]  /*0e60*/  STG.E.64 desc[UR4][R22.64], R24 ;  /* 0x0000001816007986 */ /* 0x0001e2000c101b04 */
[----:B-1----:R-:W-:-:S03]  /*0e70*/  IMAD.WIDE R10, R19, 0x8, R6 ;  /* 0x00000008130a7825 */ /* 0x002fc600078e0206 */
[----:B------:R-:W-:Y:S01]  /*0e80*/  STG.E.64 desc[UR4][R8.64], RZ ;  /* 0x000000ff08007986 */ /* 0x000fe2000c101b04 */
[----:B--2---:R-:W-:-:S03]  /*0e90*/  IMAD.WIDE R4, R19, 0x8, R14 ;  /* 0x0000000813047825 */ /* 0x004fc600078e020e */
[----:B------:R1:W-:Y:S01]  /*0ea0*/  STG.E.64 desc[UR4][R24.64], R8 ;  /* 0x0000000818007986 */ /* 0x0003e2000c101b04 */
[----:B------:R-:W-:-:S03]  /*0eb0*/  IMAD.WIDE R20, R19, 0x8, R10 ;  /* 0x0000000813147825 */ /* 0x000fc600078e020a */
[----:B------:R-:W-:Y:S04]  /*0ec0*/  STG.E.64 desc[UR4][R8.64], R2 ;  /* 0x0000000208007986 */ /* 0x000fe8000c101b04 */
[----:B------:R2:W-:Y:S01]  /*0ed0*/  STG.E.64 desc[UR4][R2.64], R12 ;  /* 0x0000000c02007986 */ /* 0x0005e2000c101b04 */
[----:B0-----:R-:W-:-:S03]  /*0ee0*/  IMAD.WIDE R22, R19, 0x8, R20 ;  /* 0x0000000813167825 */ /* 0x001fc600078e0214 */
[----:B------:R-:W-:Y:S01]  /*0ef0*/  STG.E.64 desc[UR4][R14.64], RZ ;  /* 0x000000ff0e007986 */ /* 0x000fe2000c101b04 */
[----:B-1----:R-:W-:-:S03]  /*0f00*/  IMAD.WIDE R24, R19, 0x8, R26 ;  /* 0x0000000813187825 */ /* 0x002fc600078e021a */
[----:B------:R0:W-:Y:S04]  /*0f10*/  STG.E.64 desc[UR4][R12.64], R14 ;  /* 0x0000000e0c007986 */ /* 0x0001e8000c101b04 */
[----:B------:R-:W-:Y:S01]  /*0f20*/  STG.E.64 desc[UR4][R4.64], RZ ;  /* 0x000000ff04007986 */ /* 0x000fe2000c101b04 */
[----:B--2---:R-:W-:Y:S01]  /*0f30*/  IMAD.WIDE R2, R0, 0x8, R16 ;  /* 0x0000000800027825 */ /* 0x004fe200078e0210 */
[C---:B------:R-:W-:Y:S02]  /*0f40*/  LEA R0, R19.reuse, R0, 0x2 ;  /* 0x0000000013007211 */ /* 0x040fe400078e10ff */
[----:B------:R1:W-:Y:S04]  /*0f50*/  STG.E.64 desc[UR4][R14.64], R4 ;  /* 0x000000040e007986 */ /* 0x0003e8000c101b04 */
[----:B------:R2:W-:Y:S01]  /*0f60*/  STG.E.64 desc[UR4][R4.64], R6 ;  /* 0x0000000604007986 */ /* 0x0005e2000c101b04 */
[----:B------:R-:W-:-:S03]  /*0f70*/  IMAD.WIDE R8, R19, 0x8, R2 ;  /* 0x0000000813087825 */ /* 0x000fc600078e0202 */
[----:B------:R3:W-:Y:S01]  /*0f80*/  STG.E.64 desc[UR4][R6.64], R10 ;  /* 0x0000000a06007986 */ /* 0x0007e2000c101b04 */
[----:B0-----:R-:W-:-:S03]  /*0f90*/  IMAD.WIDE R12, R19, 0x8, R24 ;  /* 0x00000008130c7825 */ /* 0x001fc600078e0218 */
[----:B------:R-:W-:Y:S01]  /*0fa0*/  STG.E.64 desc[UR4][R20.64], RZ ;  /* 0x000000ff14007986 */ /* 0x000fe2000c101b04 */
[----:B------:R-:W-:-:S03]  /*0fb0*/  IMAD.WIDE R28, R19, 0x8, R8 ;  /* 0x00000008131c7825 */ /* 0x000fc600078e0208 */
[----:B------:R0:W-:Y:S01]  /*0fc0*/  STG.E.64 desc[UR4][R10.64], R20 ;  /* 0x000000140a007986 */ /* 0x0001e2000c101b04 */
[----:B-1----:R-:W-:-:S03]  /*0fd0*/  IMAD.WIDE R14, R19, 0x8, R12 ;  /* 0x00000008130e7825 */ /* 0x002fc600078e020c */
[----:B------:R-:W-:Y:S01]  /*0fe0*/  STG.E.64 desc[UR4][R22.64], RZ ;  /* 0x000000ff16007986 */ /* 0x000fe2000c101b04 */
[----:B--2---:R-:W-:Y:S01]  /*0ff0*/  IMAD.WIDE R4, R0, 0x8, R16 ;  /* 0x0000000800047825 */ /* 0x004fe200078e0210 */
[C---:B---3--:R-:W-:Y:S02]  /*1000*/  LEA R7, R19.reuse, R0, 0x2 ;  /* 0x0000000013077211 */ /* 0x048fe400078e10ff */
[----:B------:R-:W-:Y:S02]  /*1010*/  STG.E.64 desc[UR4][R20.64], R22 ;  /* 0x0000001614007986 */ /* 0x000fe4000c101b04 */
[C---:B------:R-:W-:Y:S02]  /*1020*/  LEA R0, R19.reuse, R7, 0x2 ;  /* 0x0000000713007211 */ /* 0x040fe400078e10ff */
[----:B------:R1:W-:Y:S01]  /*1030*/  STG.E.64 desc[UR4][R22.64], R26 ;  /* 0x0000001a16007986 */ /* 0x0003e2000c101b04 */
[C---:B0-----:R-:W-:Y:S01]  /*1040*/  IMAD.WIDE R10, R19.reuse, 0x8, R4 ;  /* 0x00000008130a7825 */ /* 0x041fe200078e0204 */
[----:B------:R-:W-:-:S02]  /*1050*/  LEA R18, R19, R0, 0x2 ;  /* 0x0000000013127211 */ /* 0x000fc400078e10ff */
[----:B------:R0:W-:Y:S02]  /*1060*/  STG.E.64 desc[UR4][R26.64], R24 ;  /* 0x000000181a007986 */ /* 0x0001e4000c101b04 */
[----:B------:R-:W-:Y:S02]  /*1070*/  LEA R6, R19, R18, 0x2 ;  /* 0x0000001213067211 */ /* 0x000fe400078e10ff */
[----:B------:R-:W-:Y:S04]  /*1080*/  STG.E.64 desc[UR4][R12.64], RZ ;  /* 0x000000ff0c007986 */ /* 0x000fe8000c101b04 */
[----:B------:R2:W-:Y:S01]  /*1090*/  STG.E.64 desc[UR4][R24.64], R12 ;  /* 0x0000000c18007986 */ /* 0x0005e2000c101b04 */
[----:B-1----:R-:W-:-:S03]  /*10a0*/  IMAD.WIDE R22, R7, 0x8, R16 ;  /* 0x0000000807167825 */ /* 0x002fc600078e0210 */
[----:B------:R-:W-:Y:S01]  /*10b0*/  STG.E.64 desc[UR4][R14.64], RZ ;  /* 0x000000ff0e007986 */ /* 0x000fe2000c101b04 */
[----:B0-----:R-:W-:-:S03]  /*10c0*/  IMAD.WIDE R26, R19, 0x8, R10 ;  /* 0x00000008131a7825 */ /* 0x001fc600078e020a */
[----:B------:R0:W-:Y:S01]  /*10d0*/  STG.E.64 desc[UR4][R12.64], R14 ;  /* 0x0000000e0c007986 */ /* 0x0001e2000c101b04 */
[----:B------:R-:W-:-:S03]  /*10e0*/  IMAD.WIDE R20, R19, 0x8, R22 ;  /* 0x0000000813147825 */ /* 0x000fc600078e0216 */
[----:B------:R1:W-:Y:S01]  /*10f0*/  STG.E.64 desc[UR4][R14.64], R2 ;  /* 0x000000020e007986 */ /* 0x0003e2000c101b04 */
[----:B--2---:R-:W-:-:S03]  /*1100*/  IMAD.WIDE R24, R19, 0x8, R26 ;  /* 0x0000000813187825 */ /* 0x004fc600078e021a */
[----:B------:R-:W-:Y:S04]  /*1110*/  STG.E.64 desc[UR4][R2.64], R8 ;  /* 0x0000000802007986 */ /* 0x000fe8000c101b04 */
[----:B------:R-:W-:Y:S01]  /*1120*/  STG.E.64 desc[UR4][R28.64], RZ ;  /* 0x000000ff1c007986 */ /* 0x000fe2000c101b04 */
[----:B0-----:R-:W-:-:S03]  /*1130*/  IMAD.WIDE R12, R19, 0x8, R28 ;  /* 0x00000008130c7825 */ /* 0x001fc600078e021c */
[----:B------:R0:W-:Y:S01]  /*1140*/  STG.E.64 desc[UR4][R8.64], R28 ;  /* 0x0000001c08007986 */ /* 0x0001e2000c101b04 */
[----:B-1----:R-:W-:-:S03]  /*1150*/  IMAD.WIDE R14, R19, 0x8, R20 ;  /* 0x00000008130e7825 */ /* 0x002fc600078e0214 */
[----:B------:R-:W-:Y:S04]  /*1160*/  STG.E.64 desc[UR4][R12.64], RZ ;  /* 0x000000ff0c007986 */ /* 0x000fe8000c101b04 */
[----:B------:R-:W-:Y:S04]  /*1170*/  STG.E.64 desc[UR4][R28.64], R12 ;  /* 0x0000000c1c007986 */ /* 0x000fe8000c101b04 */
[----:B------:R1:W-:Y:S01]  /*1180*/  STG.E.64 desc[UR4][R12.64], R4 ;  /* 0x000000040c007986 */ /* 0x0003e2000c101b04 */
[----:B0-----:R-:W-:-:S03]  /*1190*/  IMAD.WIDE R8, R0, 0x8, R16 ;  /* 0x0000000800087825 */ /* 0x001fc600078e0210 */
[----:B------:R0:W-:Y:S04]  /*11a0*/  STG.E.64 desc[UR4][R4.64], R10 ;  /* 0x0000000a04007986 */ /* 0x0001e8000c101b04 */
[----:B------:R-:W-:Y:S01]  /*11b0*/  STG.E.64 desc[UR4][R26.64], RZ ;  /* 0x000000ff1a007986 */ /* 0x000fe2000c101b04 */
[----:B------:R-:W-:-:S03]  /*11c0*/  IMAD.WIDE R2, R19, 0x8, R8 ;  /* 0x0000000813027825 */ /* 0x000fc600078e0208 */
[----:B------:R2:W-:Y:S01]  /*11d0*/  STG.E.64 desc[UR4][R10.64], R26 ;  /* 0x0000001a0a007986 */ /* 0x0005e2000c101b04 */
[----:B-1----:R-:W-:-:S03]  /*11e0*/  IMAD.WIDE R12, R18, 0x8, R16 ;  /* 0x00000008120c7825 */ /* 0x002fc600078e0210 */
[----:B------:R-:W-:Y:S01]  /*11f0*/  STG.E.64 desc[UR4][R24.64], RZ ;  /* 0x000000ff18007986 */ /* 0x000fe2000c101b04 */
[C---:B0-----:R-:W-:Y:S01]  /*1200*/  LEA R4, R19.reuse, R6, 0x2 ;  /* 0x0000000613047211 */ /* 0x041fe200078e10ff */
[--C-:B------:R-:W-:Y:S02]  /*1210*/  IMAD.WIDE R6, R6, 0x8, R16.reuse ;  /* 0x0000000806067825 */ /* 0x100fe400078e0210 */
[----:B------:R-:W-:Y:S01]  /*1220*/  STG.E.64 desc[UR4][R26.64], R24 ;  /* 0x000000181a007986 */ /* 0x000fe2000c101b04 */
[C---:B------:R-:W-:Y:S01]  /*1230*/  LEA R0, R19.reuse, R4, 0x2 ;  /* 0x0000000413007211 */ /* 0x040fe200078e10ff */
[--C-:B------:R-:W-:Y:S02]  /*1240*/  IMAD.WIDE R4, R4, 0x8, R16.reuse ;  /* 0x0000000804047825 */ /* 0x100fe400078e0210 */
[----:B------:R0:W-:Y:S01]  /*1250*/  STG.E.64 desc[UR4][R24.64], R22 ;  /* 0x0000001618007986 */ /* 0x0001e2000c101b04 */
[----:B------:R-:W-:Y:S01]  /*1260*/  LEA R29, R19, R0, 0x2 ;  /* 0x00000000131d7211 */ /* 0x000fe200078e10ff */
[----:B--2---:R-:W-:-:S02]  /*1270*/  IMAD.WIDE R10, R0, 0x8, R16 ;  /* 0x00000008000a7825 */ /* 0x004fc400078e0210 */
[----:B------:R1:W-:Y:S02]  /*1280*/  STG.E.64 desc[UR4][R22.64], R20 ;  /* 0x0000001416007986 */ /* 0x0003e4000c101b04 */
[----:B------:R-:W-:Y:S02]  /*1290*/  IMAD.WIDE R16, R29, 0x8, R16 ;  /* 0x000000081d107825 */ /* 0x000fe400078e0210 */
[----:B------:R-:W-:Y:S02]  /*12a0*/  STG.E.64 desc[UR4][R14.64], RZ ;  /* 0x000000ff0e007986 */ /* 0x000fe4000c101b04 */
[C---:B------:R-:W-:Y:S02]  /*12b0*/  IMAD.WIDE R28, R19.reuse, 0x8, R2 ;  /* 0x00000008131c7825 */ /* 0x040fe400078e0202 */
[----:B------:R2:W-:Y:S02]  /*12c0*/  STG.E.64 desc[UR4][R20.64], R14 ;  /* 0x0000000e14007986 */ /* 0x0005e4000c101b04 */
[----:B0-----:R-:W-:-:S04]  /*12d0*/  IMAD.WIDE R24, R19, 0x8, R14 ;  /* 0x0000000813187825 */ /* 0x001fc800078e020e */
[C---:B------:R-:W-:Y:S01]  /*12e0*/  IMAD.WIDE R26, R19.reuse, 0x8, R12 ;  /* 0x00000008131a7825 */ /* 0x040fe200078e020c */
[----:B------:R-:W-:Y:S03]  /*12f0*/  STG.E.64 desc[UR4][R24.64], RZ ;  /* 0x000000ff18007986 */ /* 0x000fe6000c101b04 */
[C---:B-1----:R-:W-:Y:S01]  /*1300*/  IMAD.WIDE R22, R19.reuse, 0x8, R28 ;  /* 0x0000000813167825 */ /* 0x042fe200078e021c */
[----:B------:R-:W-:Y:S03]  /*1310*/  STG.E.64 desc[UR4][R14.64], R24 ;  /* 0x000000180e007986 */ /* 0x000fe6000c101b04 */
[C---:B--2---:R-:W-:Y:S01]  /*1320*/  IMAD.WIDE R20, R19.reuse, 0x8, R6 ;  /* 0x0000000813147825 */ /* 0x044fe200078e0206 */
[----:B------:R0:W-:Y:S04]  /*1330*/  STG.E.64 desc[UR4][R24.64], R8 ;  /* 0x0000000818007986 */ /* 0x0001e8000c101b04 */
[----:B------:R1:W-:Y:S04]  /*1340*/  STG.E.64 desc[UR4][R8.64], R2 ;  /* 0x0000000208007986 */ /* 0x0003e8000c101b04 */
[----:B------:R-:W-:Y:S04]  /*1350*/  STG.E.64 desc[UR4][R28.64], RZ ;  /* 0x000000ff1c007986 */ /* 0x000fe8000c101b04 */
[----:B------:R2:W-:Y:S01]  /*1360*/  STG.E.64 desc[UR4][R2.64], R28 ;  /* 0x0000001c02007986 */ /* 0x0005e2000c101b04 */
[----:B0-----:R-:W-:-:S03]  /*1370*/  IMAD.WIDE R24, R19, 0x8, R20 ;  /* 0x0000000813187825 */ /* 0x001fc600078e0214 */
[----:B------:R-:W-:Y:S01]  /*1380*/  STG.E.64 desc[UR4][R22.64], RZ ;  /* 0x000000ff16007986 */ /* 0x000fe2000c101b04 */
[----:B-1----:R-:W-:-:S03]  /*1390*/  IMAD.WIDE R8, R19, 0x8, R26 ;  /* 0x0000000813087825 */ /* 0x002fc600078e021a */
[----:B------:R0:W-:Y:S01]  /*13a0*/  STG.E.64 desc[UR4][R28.64], R22 ;  /* 0x000000161c007986 */ /* 0x0001e2000c101b04 */
[----:B------:R-:W-:-:S03]  /*13b0*/  IMAD.WIDE R14, R19, 0x8, R8 ;  /* 0x00000008130e7825 */ /* 0x000fc600078e0208 */
        /* <DEDUP_REMOVED lines=8> */
[----:B--2---:R-:W-:-:S03]  /*1440*/  IMAD.WIDE R12, R19, 0x8, R28 ;  /* 0x00000008130c7825 */ /* 0x004fc600078e021c */
[----:B------:R1:W-:Y:S04]  /*1450*/  STG.E.64 desc[UR4][R8.64], R14 ;  /* 0x0000000e08007986 */ /* 0x0003e8000c101b04 */
[----:B------:R2:W-:Y:S01]  /*1460*/  STG.E.64 desc[UR4][R14.64], R6 ;  /* 0x000000060e007986 */ /* 0x0005e2000c101b04 */
[----:B0-----:R-:W-:-:S03]  /*1470*/  IMAD.WIDE R26, R19, 0x8, R16 ;  /* 0x00000008131a7825 */ /* 0x001fc600078e0210 */
[----:B------:R0:W-:Y:S04]  /*1480*/  STG.E.64 desc[UR4][R6.64], R20 ;  /* 0x0000001406007986 */ /* 0x0001e8000c101b04 */
[----:B------:R-:W-:Y:S01]  /*1490*/  STG.E.64 desc[UR4][R24.64], RZ ;  /* 0x000000ff18007986 */ /* 0x000fe2000c101b04 */
[----:B-1----:R-:W-:-:S03]  /*14a0*/  IMAD.WIDE R8, R19, 0x8, R2 ;  /* 0x0000000813087825 */ /* 0x002fc600078e0202 */
[----:B------:R-:W-:Y:S04]  /*14b0*/  STG.E.64 desc[UR4][R20.64], R24 ;  /* 0x0000001814007986 */ /* 0x000fe8000c101b04 */
[----:B------:R-:W-:Y:S01]  /*14c0*/  STG.E.64 desc[UR4][R22.64], RZ ;  /* 0x000000ff16007986 */ /* 0x000fe2000c101b04 */
[----:B--2---:R-:W-:-:S03]  /*14d0*/  IMAD.WIDE R14, R19, 0x8, R8 ;  /* 0x00000008130e7825 */ /* 0x004fc600078e0208 */
[----:B------:R-:W-:Y:S01]  /*14e0*/  STG.E.64 desc[UR4][R24.64], R22 ;  /* 0x0000001618007986 */ /* 0x000fe2000c101b04 */
[----:B0-----:R-:W-:-:S03]  /*14f0*/  IMAD.WIDE R6, R19, 0x8, R12 ;  /* 0x0000000813067825 */ /* 0x001fc600078e020c */
[----:B------:R-:W-:Y:S01]  /*1500*/  STG.E.64 desc[UR4][R22.64], R4 ;  /* 0x0000000416007986 */ /* 0x000fe2000c101b04 */
[----:B------:R-:W-:-:S03]  /*1510*/  IMAD.WIDE R18, R19, 0x8, R26 ;  /* 0x0000000813127825 */ /* 0x000fc600078e021a */
[----:B------:R-:W-:Y:S04]  /*1520*/  STG.E.64 desc[UR4][R4.64], R28 ;  /* 0x0000001c04007986 */ /* 0x000fe8000c101b04 */
[----:B------:R-:W-:Y:S04]  /*1530*/  STG.E.64 desc[UR4][R12.64], RZ ;  /* 0x000000ff0c007986 */ /* 0x000fe8000c101b04 */
[----:B------:R-:W-:Y:S04]  /*1540*/  STG.E.64 desc[UR4][R28.64], R12 ;  /* 0x0000000c1c007986 */ /* 0x000fe8000c101b04 */
[----:B------:R-:W-:Y:S04]  /*1550*/  STG.E.64 desc[UR4][R6.64], RZ ;  /* 0x000000ff06007986 */ /* 0x000fe8000c101b04 */
[----:B------:R-:W-:Y:S04]  /*1560*/  STG.E.64 desc[UR4][R12.64], R6 ;  /* 0x000000060c007986 */ /* 0x000fe8000c101b04 */
[----:B------:R-:W-:Y:S04]  /*1570*/  STG.E.64 desc[UR4][R6.64], R10 ;  /* 0x0000000a06007986 */ /* 0x000fe8000c101b04 */
        /* <DEDUP_REMOVED lines=8> */
[----:B------:R-:W-:Y:S01]  /*1600*/  STG.E.64 desc[UR4][R26.64], R18 ;  /* 0x000000121a007986 */ /* 0x000fe2000c101b04 */
[----:B------:R-:W-:Y:S05]  /*1610*/  EXIT ;  /* 0x000000000000794d */ /* 0x000fea0003800000 */
.L_x_4:
        /* <DEDUP_REMOVED lines=14> */
.L_x_7:


//--------------------- .nv.global.init           --------------------------
	.section	.nv.global.init,"aw",@progbits
.nv.global.init:
	.type		$str,@object
	.size		$str,(.L_0 - $str)
$str:
        /*0000*/ 	.byte	0x43, 0x68, 0x61, 0x73, 0x65, 0x20, 0x74, 0x6f, 0x6f, 0x6b, 0x20, 0x6f, 0x6e, 0x20, 0x61, 0x76
        /*0010*/ 	.byte	0x65, 0x72, 0x61, 0x67, 0x65, 0x20, 0x25, 0x64, 0x20, 0x63, 0x79, 0x63, 0x6c, 0x65, 0x73, 0x20
        /*0020*/ 	.byte	0x70, 0x65, 0x72, 0x20, 0x6e, 0x6f, 0x64, 0x65, 0x20, 0x6a, 0x75, 0x6d, 0x70, 0x20, 0x28, 0x53
        /*0030*/ 	.byte	0x4d, 0x20, 0x25, 0x64, 0x29, 0x2e, 0x0a, 0x00
.L_0:


//--------------------- .nv.shared.reserved.0     --------------------------
	.section	.nv.shared.reserved.0,"aw",@nobits
	.weak		__nv_reservedSMEM_offset_0_alias
	.size		__nv_reservedSMEM_offset_0_alias, 0, 64
	.other		__nv_reservedSMEM_offset_0_alias,@"STO_CUDA_RESERVED_SHARED STV_DEFAULT"
__nv_reservedSMEM_offset_0_alias:
	.zero		0
	.zero		64


//--------------------- .nv.constant0._Z13make_circularP4Nodej --------------------------
	.section	.nv.constant0._Z13make_circularP4Nodej,"a",@progbits
	.sectionflags	@""
	.align	4
.nv.constant0._Z13make_circularP4Nodej:
	.zero		908


//--------------------- .nv.constant0._Z22initialize_random_listP4NodePj --------------------------
	.section	.nv.constant0._Z22initialize_random_listP4NodePj,"a",@progbits
	.sectionflags	@""
	.align	4
.nv.constant0._Z22initialize_random_listP4NodePj:
	.zero		912


//--------------------- .nv.constant0._Z15initialize_listP4Nodei --------------------------
	.section	.nv.constant0._Z15initialize_listP4Nodei,"a",@progbits
	.sectionflags	@""
	.align	4
.nv.constant0._Z15initialize_listP4Nodei:
	.zero		908


//--------------------- SYMBOLS --------------------------

	.type		.nv.reservedSmem.offset0,@object
	.size		.nv.reservedSmem.offset0,0x4
	.type		vprintf,@function
